//
// Generated by NVIDIA NVVM Compiler
//
// Compiler Build ID: CL-36424714
// Cuda compilation tools, release 13.0, V13.0.88
// Based on NVVM 20.0.0
//

.version 9.0
.target sm_100
.address_size 64

	// .globl	_Z11one_stencilPiS_i
.extern .shared .align 16 .b8 s[];

.visible .entry _Z11one_stencilPiS_i(
	.param .u64 .ptr .align 1 _Z11one_stencilPiS_i_param_0,
	.param .u64 .ptr .align 1 _Z11one_stencilPiS_i_param_1,
	.param .u32 _Z11one_stencilPiS_i_param_2
)
{
	.reg .pred 	%p<6>;
	.reg .b32 	%r<20>;
	.reg .b64 	%rd<11>;

	ld.param.u64 	%rd3, [_Z11one_stencilPiS_i_param_0];
	ld.param.u64 	%rd2, [_Z11one_stencilPiS_i_param_1];
	ld.param.u32 	%r6, [_Z11one_stencilPiS_i_param_2];
	cvta.to.global.u64 	%rd1, %rd3;
	mov.u32 	%r1, %tid.x;
	mov.u32 	%r7, %ctaid.x;
	mov.u32 	%r2, %ntid.x;
	mad.lo.s32 	%r3, %r7, %r2, %r1;
	setp.ge.s32 	%p1, %r3, %r6;
	@%p1 bra 	$L__BB0_5;
	mul.wide.s32 	%rd4, %r3, 4;
	add.s64 	%rd5, %rd1, %rd4;
	ld.global.u32 	%r8, [%rd5];
	shl.b32 	%r9, %r1, 2;
	mov.u32 	%r10, s;
	add.s32 	%r4, %r10, %r9;
	st.shared.u32 	[%r4], %r8;
	setp.gt.u32 	%p2, %r1, 1;
	add.s32 	%r5, %r3, %r2;
	setp.ge.u32 	%p3, %r5, %r6;
	or.pred  	%p4, %p2, %p3;
	@%p4 bra 	$L__BB0_3;
	mul.wide.u32 	%rd6, %r5, 4;
	add.s64 	%rd7, %rd1, %rd6;
	ld.global.u32 	%r11, [%rd7];
	shl.b32 	%r12, %r2, 2;
	add.s32 	%r13, %r4, %r12;
	st.shared.u32 	[%r13], %r11;
$L__BB0_3:
	bar.sync 	0;
	add.s32 	%r14, %r6, -2;
	setp.ge.s32 	%p5, %r3, %r14;
	@%p5 bra 	$L__BB0_5;
	ld.shared.u32 	%r15, [%r4];
	ld.shared.u32 	%r16, [%r4+4];
	add.s32 	%r17, %r16, %r15;
	ld.shared.u32 	%r18, [%r4+8];
	add.s32 	%r19, %r17, %r18;
	cvta.to.global.u64 	%rd8, %rd2;
	add.s64 	%rd10, %rd8, %rd4;
	st.global.u32 	[%rd10], %r19;
$L__BB0_5:
	ret;

}
	// .globl	_Z19one_stencil_with_rcPiS_i
.visible .entry _Z19one_stencil_with_rcPiS_i(
	.param .u64 .ptr .align 1 _Z19one_stencil_with_rcPiS_i_param_0,
	.param .u64 .ptr .align 1 _Z19one_stencil_with_rcPiS_i_param_1,
	.param .u32 _Z19one_stencil_with_rcPiS_i_param_2
)
{
	.reg .pred 	%p<11>;
	.reg .b32 	%r<30>;
	.reg .b64 	%rd<9>;

	ld.param.u64 	%rd2, [_Z19one_stencil_with_rcPiS_i_param_0];
	ld.param.u64 	%rd3, [_Z19one_stencil_with_rcPiS_i_param_1];
	ld.param.u32 	%r8, [_Z19one_stencil_with_rcPiS_i_param_2];
	mov.u32 	%r1, %tid.x;
	and.b32  	%r2, %r1, 31;
	mov.u32 	%r9, %ctaid.x;
	mov.u32 	%r10, %ntid.x;
	and.b32  	%r11, %r1, 992;
	mad.lo.s32 	%r12, %r9, %r10, %r11;
	add.s32 	%r3, %r12, %r2;
	setp.ge.s32 	%p1, %r3, %r8;
	@%p1 bra 	$L__BB1_5;
	cvta.to.global.u64 	%rd4, %rd2;
	mul.wide.s32 	%rd5, %r3, 4;
	add.s64 	%rd1, %rd4, %rd5;
	ld.global.u32 	%r4, [%rd1];
	setp.gt.u32 	%p2, %r2, 1;
	add.s32 	%r14, %r3, 32;
	setp.ge.s32 	%p3, %r14, %r8;
	or.pred  	%p4, %p2, %p3;
	@%p4 bra 	$L__BB1_3;
	ld.global.u32 	%r29, [%rd1+128];
$L__BB1_3:
	setp.lt.u32 	%p5, %r2, 2;
	// begin inline asm
	activemask.b32 %r15;
	// end inline asm
	shfl.sync.idx.b32	%r18|%p6, %r4, %r2, 31, %r15;
	setp.eq.s32 	%p7, %r2, 0;
	selp.b32 	%r19, %r29, %r4, %p7;
	// begin inline asm
	activemask.b32 %r16;
	// end inline asm
	add.s32 	%r20, %r1, 1;
	and.b32  	%r21, %r20, 31;
	shfl.sync.idx.b32	%r22|%p8, %r19, %r21, 31, %r16;
	add.s32 	%r23, %r22, %r18;
	selp.b32 	%r24, %r29, %r4, %p5;
	// begin inline asm
	activemask.b32 %r17;
	// end inline asm
	add.s32 	%r25, %r1, 2;
	and.b32  	%r26, %r25, 31;
	shfl.sync.idx.b32	%r27|%p9, %r24, %r26, 31, %r17;
	add.s32 	%r7, %r27, %r23;
	add.s32 	%r28, %r8, -2;
	setp.ge.s32 	%p10, %r3, %r28;
	@%p10 bra 	$L__BB1_5;
	cvta.to.global.u64 	%rd6, %rd3;
	add.s64 	%rd8, %rd6, %rd5;
	st.global.u32 	[%rd8], %r7;
$L__BB1_5:
	ret;

}
	// .globl	_Z9k_stencilPiS_i
.visible .entry _Z9k_stencilPiS_i(
	.param .u64 .ptr .align 1 _Z9k_stencilPiS_i_param_0,
	.param .u64 .ptr .align 1 _Z9k_stencilPiS_i_param_1,
	.param .u32 _Z9k_stencilPiS_i_param_2
)
{
	.reg .pred 	%p<6>;
	.reg .b32 	%r<22>;
	.reg .b64 	%rd<11>;

	ld.param.u64 	%rd3, [_Z9k_stencilPiS_i_param_0];
	ld.param.u64 	%rd2, [_Z9k_stencilPiS_i_param_1];
	ld.param.u32 	%r6, [_Z9k_stencilPiS_i_param_2];
	cvta.to.global.u64 	%rd1, %rd3;
	mov.u32 	%r1, %tid.x;
	mov.u32 	%r7, %ctaid.x;
	mov.u32 	%r2, %ntid.x;
	mad.lo.s32 	%r3, %r7, %r2, %r1;
	setp.ge.s32 	%p1, %r3, %r6;
	@%p1 bra 	$L__BB2_5;
	mul.wide.s32 	%rd4, %r3, 4;
	add.s64 	%rd5, %rd1, %rd4;
	ld.global.u32 	%r8, [%rd5];
	shl.b32 	%r9, %r1, 2;
	mov.u32 	%r10, s;
	add.s32 	%r4, %r10, %r9;
	st.shared.u32 	[%r4], %r8;
	setp.gt.u32 	%p2, %r1, 2;
	add.s32 	%r5, %r3, %r2;
	setp.ge.u32 	%p3, %r5, %r6;
	or.pred  	%p4, %p2, %p3;
	@%p4 bra 	$L__BB2_3;
	mul.wide.u32 	%rd6, %r5, 4;
	add.s64 	%rd7, %rd1, %rd6;
	ld.global.u32 	%r11, [%rd7];
	shl.b32 	%r12, %r2, 2;
	add.s32 	%r13, %r4, %r12;
	st.shared.u32 	[%r13], %r11;
$L__BB2_3:
	bar.sync 	0;
	add.s32 	%r14, %r6, -3;
	setp.ge.s32 	%p5, %r3, %r14;
	@%p5 bra 	$L__BB2_5;
	ld.shared.u32 	%r15, [%r4];
	ld.shared.u32 	%r16, [%r4+4];
	add.s32 	%r17, %r16, %r15;
	ld.shared.u32 	%r18, [%r4+8];
	add.s32 	%r19, %r18, %r17;
	ld.shared.u32 	%r20, [%r4+12];
	add.s32 	%r21, %r20, %r19;
	cvta.to.global.u64 	%rd8, %rd2;
	add.s64 	%rd10, %rd8, %rd4;
	st.global.u32 	[%rd10], %r21;
$L__BB2_5:
	ret;

}
	// .globl	_Z17k_stencil_with_rcPiS_i
.visible .entry _Z17k_stencil_with_rcPiS_i(
	.param .u64 .ptr .align 1 _Z17k_stencil_with_rcPiS_i_param_0,
	.param .u64 .ptr .align 1 _Z17k_stencil_with_rcPiS_i_param_1,
	.param .u32 _Z17k_stencil_with_rcPiS_i_param_2
)
{
	.reg .pred 	%p<10>;
	.reg .b32 	%r<36>;
	.reg .b64 	%rd<8>;

	ld.param.u64 	%rd1, [_Z17k_stencil_with_rcPiS_i_param_0];
	ld.param.u64 	%rd2, [_Z17k_stencil_with_rcPiS_i_param_1];
	ld.param.u32 	%r4, [_Z17k_stencil_with_rcPiS_i_param_2];
	mov.u32 	%r1, %tid.x;
	and.b32  	%r2, %r1, 31;
	mov.u32 	%r5, %ctaid.x;
	mov.u32 	%r6, %ntid.x;
	and.b32  	%r7, %r1, 992;
	mad.lo.s32 	%r8, %r5, %r6, %r7;
	add.s32 	%r3, %r8, %r2;
	setp.ge.s32 	%p1, %r3, %r4;
	@%p1 bra 	$L__BB3_2;
	cvta.to.global.u64 	%rd3, %rd2;
	cvta.to.global.u64 	%rd4, %rd1;
	mul.wide.s32 	%rd5, %r3, 4;
	add.s64 	%rd6, %rd4, %rd5;
	ld.global.u32 	%r13, [%rd6];
	ld.global.u32 	%r14, [%rd6+128];
	sub.s32 	%r15, %r14, %r13;
	setp.eq.s32 	%p2, %r2, 0;
	selp.b32 	%r16, %r14, %r13, %p2;
	// begin inline asm
	activemask.b32 %r9;
	// end inline asm
	shfl.sync.idx.b32	%r17|%p3, %r16, %r2, 31, %r9;
	setp.eq.s32 	%p4, %r2, 1;
	selp.b32 	%r18, %r15, 0, %p4;
	add.s32 	%r19, %r18, %r16;
	// begin inline asm
	activemask.b32 %r10;
	// end inline asm
	add.s32 	%r20, %r1, 1;
	and.b32  	%r21, %r20, 31;
	shfl.sync.idx.b32	%r22|%p5, %r19, %r21, 31, %r10;
	add.s32 	%r23, %r22, %r17;
	setp.eq.s32 	%p6, %r2, 2;
	selp.b32 	%r24, %r14, %r16, %p6;
	add.s32 	%r25, %r18, %r24;
	// begin inline asm
	activemask.b32 %r11;
	// end inline asm
	add.s32 	%r26, %r1, 2;
	and.b32  	%r27, %r26, 31;
	shfl.sync.idx.b32	%r28|%p7, %r25, %r27, 31, %r11;
	add.s32 	%r29, %r28, %r23;
	setp.eq.s32 	%p8, %r2, 3;
	selp.b32 	%r30, %r15, 0, %p8;
	add.s32 	%r31, %r30, %r25;
	// begin inline asm
	activemask.b32 %r12;
	// end inline asm
	add.s32 	%r32, %r1, 3;
	and.b32  	%r33, %r32, 31;
	shfl.sync.idx.b32	%r34|%p9, %r31, %r33, 31, %r12;
	add.s32 	%r35, %r34, %r29;
	add.s64 	%rd7, %rd3, %rd5;
	st.global.u32 	[%rd7], %r35;
$L__BB3_2:
	ret;

}


// ===== COMPILED SASS (sm_100) =====

	.target	sm_100

	.elftype	@"ET_EXEC"


//--------------------- .note.nv.tkinfo           --------------------------
	.section	.note.nv.tkinfo,"",@"SHT_NOTE"
	.sectionflags	@"SHF_NOTE_NV_TKINFO"
	.tkinfo
        /*0018*/ 	.word	0x00000002
        /*0030*/ 	.string	""
        /*0030*/ 	.string	"ptxas"
        /*0030*/ 	.string	"Cuda compilation tools, release 13.0, V13.0.88"
        /*0030*/ 	.string	"Build cuda_13.0.r13.0/compiler.36424714_0"
        /*0030*/ 	.string	"-arch sm_100 -m 64 "



//--------------------- .note.nv.cuinfo           --------------------------
	.section	.note.nv.cuinfo,"",@"SHT_NOTE"
	.sectionflags	@"SHF_NOTE_NV_CUINFO"
        /*0018*/ 	.short	0x0002
        /*001a*/ 	.short	0x0064
        /*001c*/ 	.short	0x0082
	.zero		2


//--------------------- .nv.info                  --------------------------
	.section	.nv.info,"",@"SHT_CUDA_INFO"
	.align	4


	//----- nvinfo : EIATTR_REGCOUNT
	.align		4
        /*0000*/ 	.byte	0x04, 0x2f
        /*0002*/ 	.short	(.L_1 - .L_0)
	.align		4
.L_0:
        /*0004*/ 	.word	index@(_Z11one_stencilPiS_i)
        /*0008*/ 	.word	0x0000000e


	//----- nvinfo : EIATTR_FRAME_SIZE
	.align		4
.L_1:
        /*000c*/ 	.byte	0x04, 0x11
        /*000e*/ 	.short	(.L_3 - .L_2)
	.align		4
.L_2:
        /*0010*/ 	.word	index@(_Z11one_stencilPiS_i)
        /*0014*/ 	.word	0x00000000


	//----- nvinfo : EIATTR_REGCOUNT
	.align		4
.L_3:
        /*0018*/ 	.byte	0x04, 0x2f
        /*001a*/ 	.short	(.L_5 - .L_4)
	.align		4
.L_4:
        /*001c*/ 	.word	index@(_Z19one_stencil_with_rcPiS_i)
        /*0020*/ 	.word	0x0000000d


	//----- nvinfo : EIATTR_FRAME_SIZE
	.align		4
.L_5:
        /*0024*/ 	.byte	0x04, 0x11
        /*0026*/ 	.short	(.L_7 - .L_6)
	.align		4
.L_6:
        /*0028*/ 	.word	index@(_Z19one_stencil_with_rcPiS_i)
        /*002c*/ 	.word	0x00000000


	//----- nvinfo : EIATTR_REGCOUNT
	.align		4
.L_7:
        /*0030*/ 	.byte	0x04, 0x2f
        /*0032*/ 	.short	(.L_9 - .L_8)
	.align		4
.L_8:
        /*0034*/ 	.word	index@(_Z9k_stencilPiS_i)
        /*0038*/ 	.word	0x0000000e


	//----- nvinfo : EIATTR_FRAME_SIZE
	.align		4
.L_9:
        /*003c*/ 	.byte	0x04, 0x11
        /*003e*/ 	.short	(.L_11 - .L_10)
	.align		4
.L_10:
        /*0040*/ 	.word	index@(_Z9k_stencilPiS_i)
        /*0044*/ 	.word	0x00000000


	//----- nvinfo : EIATTR_REGCOUNT
	.align		4
.L_11:
        /*0048*/ 	.byte	0x04, 0x2f
        /*004a*/ 	.short	(.L_13 - .L_12)
	.align		4
.L_12:
        /*004c*/ 	.word	index@(_Z17k_stencil_with_rcPiS_i)
        /*0050*/ 	.word	0x00000010


	//----- nvinfo : EIATTR_FRAME_SIZE
	.align		4
.L_13:
        /*0054*/ 	.byte	0x04, 0x11
        /*0056*/ 	.short	(.L_15 - .L_14)
	.align		4
.L_14:
        /*0058*/ 	.word	index@(_Z17k_stencil_with_rcPiS_i)
        /*005c*/ 	.word	0x00000000


	//----- nvinfo : EIATTR_MIN_STACK_SIZE
	.align		4
.L_15:
        /*0060*/ 	.byte	0x04, 0x12
        /*0062*/ 	.short	(.L_17 - .L_16)
	.align		4
.L_16:
        /*0064*/ 	.word	index@(_Z17k_stencil_with_rcPiS_i)
        /*0068*/ 	.word	0x00000000


	//----- nvinfo : EIATTR_MIN_STACK_SIZE
	.align		4
.L_17:
        /*006c*/ 	.byte	0x04, 0x12
        /*006e*/ 	.short	(.L_19 - .L_18)
	.align		4
.L_18:
        /*0070*/ 	.word	index@(_Z9k_stencilPiS_i)
        /*0074*/ 	.word	0x00000000


	//----- nvinfo : EIATTR_MIN_STACK_SIZE
	.align		4
.L_19:
        /*0078*/ 	.byte	0x04, 0x12
        /*007a*/ 	.short	(.L_21 - .L_20)
	.align		4
.L_20:
        /*007c*/ 	.word	index@(_Z19one_stencil_with_rcPiS_i)
        /*0080*/ 	.word	0x00000000


	//----- nvinfo : EIATTR_MIN_STACK_SIZE
	.align		4
.L_21:
        /*0084*/ 	.byte	0x04, 0x12
        /*0086*/ 	.short	(.L_23 - .L_22)
	.align		4
.L_22:
        /*0088*/ 	.word	index@(_Z11one_stencilPiS_i)
        /*008c*/ 	.word	0x00000000
.L_23:


//--------------------- .nv.compat                --------------------------
	.section	.nv.compat,"",@"SHT_CUDA_COMPAT_INFO"
	.align	4
        /*0000*/ 	.byte	0x02, 0x09, 0x00, 0x00, 0x02, 0x02, 0x01, 0x00, 0x02, 0x05, 0x05, 0x00, 0x03, 0x07, 0x01, 0x01
        /*0010*/ 	.byte	0x02, 0x03, 0x00, 0x00, 0x02, 0x06, 0x01, 0x00, 0x04, 0x0b, 0x08, 0x00, 0x09, 0x00, 0x00, 0x00
        /*0020*/ 	.byte	0x00, 0x00, 0x00, 0x00


//--------------------- .nv.info._Z17k_stencil_with_rcPiS_i --------------------------
	.section	.nv.info._Z17k_stencil_with_rcPiS_i,"",@"SHT_CUDA_INFO"
	.sectionflags	@""
	.align	4


	//----- nvinfo : EIATTR_CUDA_API_VERSION
	.align		4
        /*0000*/ 	.byte	0x04, 0x37
        /*0002*/ 	.short	(.L_25 - .L_24)
.L_24:
        /*0004*/ 	.word	0x00000082


	//----- nvinfo : EIATTR_KPARAM_INFO
	.align		4
.L_25:
        /*0008*/ 	.byte	0x04, 0x17
        /*000a*/ 	.short	(.L_27 - .L_26)
.L_26:
        /*000c*/ 	.word	0x00000000
        /*0010*/ 	.short	0x0002
        /*0012*/ 	.short	0x0010
        /*0014*/ 	.byte	0x00, 0xf0, 0x11, 0x00


	//----- nvinfo : EIATTR_KPARAM_INFO
	.align		4
.L_27:
        /*0018*/ 	.byte	0x04, 0x17
        /*001a*/ 	.short	(.L_29 - .L_28)
.L_28:
        /*001c*/ 	.word	0x00000000
        /*0020*/ 	.short	0x0001
        /*0022*/ 	.short	0x0008
        /*0024*/ 	.byte	0x00, 0xf5, 0x21, 0x00


	//----- nvinfo : EIATTR_KPARAM_INFO
	.align		4
.L_29:
        /*0028*/ 	.byte	0x04, 0x17
        /*002a*/ 	.short	(.L_31 - .L_30)
.L_30:
        /*002c*/ 	.word	0x00000000
        /*0030*/ 	.short	0x0000
        /*0032*/ 	.short	0x0000
        /*0034*/ 	.byte	0x00, 0xf5, 0x21, 0x00


	//----- nvinfo : EIATTR_SPARSE_MMA_MASK
	.align		4
.L_31:
        /*0038*/ 	.byte	0x03, 0x50
        /*003a*/ 	.short	0x0000


	//----- nvinfo : EIATTR_MAXREG_COUNT
	.align		4
        /*003c*/ 	.byte	0x03, 0x1b
        /*003e*/ 	.short	0x00ff


	//----- nvinfo : EIATTR_MERCURY_ISA_VERSION
	.align		4
        /*0040*/ 	.byte	0x03, 0x5f
        /*0042*/ 	.short	0x0101


	//----- nvinfo : EIATTR_COOP_GROUP_MASK_REGIDS
	.align		4
        /*0044*/ 	.byte	0x04, 0x29
        /*0046*/ 	.short	(.L_33 - .L_32)


	//   ....[0]....
.L_32:
        /*0048*/ 	.word	0x05000006


	//   ....[1]....
        /*004c*/ 	.word	0x05000006


	//   ....[2]....
        /*0050*/ 	.word	0x05000006


	//   ....[3]....
        /*0054*/ 	.word	0x05000006


	//----- nvinfo : EIATTR_COOP_GROUP_INSTR_OFFSETS
	.align		4
.L_33:
        /*0058*/ 	.byte	0x04, 0x28
        /*005a*/ 	.short	(.L_35 - .L_34)


	//   ....[0]....
.L_34:
        /*005c*/ 	.word	0x00000210


	//   ....[1]....
        /*0060*/ 	.word	0x00000230


	//   ....[2]....
        /*0064*/ 	.word	0x00000250


	//   ....[3]....
        /*0068*/ 	.word	0x00000270


	//----- nvinfo : EIATTR_VRC_CTA_INIT_COUNT
	.align		4
.L_35:
        /*006c*/ 	.byte	0x02, 0x4a
	.zero		1
	.zero		1


	//----- nvinfo : EIATTR_EXIT_INSTR_OFFSETS
	.align		4
        /*0070*/ 	.byte	0x04, 0x1c
        /*0072*/ 	.short	(.L_37 - .L_36)


	//   ....[0]....
.L_36:
        /*0074*/ 	.word	0x000000a0


	//   ....[1]....
        /*0078*/ 	.word	0x000002c0


	//----- nvinfo : EIATTR_CBANK_PARAM_SIZE
	.align		4
.L_37:
        /*007c*/ 	.byte	0x03, 0x19
        /*007e*/ 	.short	0x0014


	//----- nvinfo : EIATTR_PARAM_CBANK
	.align		4
        /*0080*/ 	.byte	0x04, 0x0a
        /*0082*/ 	.short	(.L_39 - .L_38)
	.align		4
.L_38:
        /*0084*/ 	.word	index@(.nv.constant0._Z17k_stencil_with_rcPiS_i)
        /*0088*/ 	.short	0x0380
        /*008a*/ 	.short	0x0014


	//----- nvinfo : EIATTR_SW_WAR
	.align		4
.L_39:
        /*008c*/ 	.byte	0x04, 0x36
        /*008e*/ 	.short	(.L_41 - .L_40)
.L_40:
        /*0090*/ 	.word	0x00000008
.L_41:


//--------------------- .nv.info._Z9k_stencilPiS_i --------------------------
	.section	.nv.info._Z9k_stencilPiS_i,"",@"SHT_CUDA_INFO"
	.sectionflags	@""
	.align	4


	//----- nvinfo : EIATTR_CUDA_API_VERSION
	.align		4
        /*0000*/ 	.byte	0x04, 0x37
        /*0002*/ 	.short	(.L_43 - .L_42)
.L_42:
        /*0004*/ 	.word	0x00000082


	//----- nvinfo : EIATTR_KPARAM_INFO
	.align		4
.L_43:
        /*0008*/ 	.byte	0x04, 0x17
        /*000a*/ 	.short	(.L_45 - .L_44)
.L_44:
        /*000c*/ 	.word	0x00000000
        /*0010*/ 	.short	0x0002
        /*0012*/ 	.short	0x0010
        /*0014*/ 	.byte	0x00, 0xf0, 0x11, 0x00


	//----- nvinfo : EIATTR_KPARAM_INFO
	.align		4
.L_45:
        /*0018*/ 	.byte	0x04, 0x17
        /*001a*/ 	.short	(.L_47 - .L_46)
.L_46:
        /*001c*/ 	.word	0x00000000
        /*0020*/ 	.short	0x0001
        /*0022*/ 	.short	0x0008
        /*0024*/ 	.byte	0x00, 0xf5, 0x21, 0x00


	//----- nvinfo : EIATTR_KPARAM_INFO
	.align		4
.L_47:
        /*0028*/ 	.byte	0x04, 0x17
        /*002a*/ 	.short	(.L_49 - .L_48)
.L_48:
        /*002c*/ 	.word	0x00000000
        /*0030*/ 	.short	0x0000
        /*0032*/ 	.short	0x0000
        /*0034*/ 	.byte	0x00, 0xf5, 0x21, 0x00


	//----- nvinfo : EIATTR_SPARSE_MMA_MASK
	.align		4
.L_49:
        /*0038*/ 	.byte	0x03, 0x50
        /*003a*/ 	.short	0x0000


	//----- nvinfo : EIATTR_MAXREG_COUNT
	.align		4
        /*003c*/ 	.byte	0x03, 0x1b
        /*003e*/ 	.short	0x00ff


	//----- nvinfo : EIATTR_NUM_BARRIERS
	.align		4
        /*0040*/ 	.byte	0x02, 0x4c
        /*0042*/ 	.byte	0x01
	.zero		1


	//----- nvinfo : EIATTR_MERCURY_ISA_VERSION
	.align		4
        /*0044*/ 	.byte	0x03, 0x5f
        /*0046*/ 	.short	0x0101


	//----- nvinfo : EIATTR_VRC_CTA_INIT_COUNT
	.align		4
        /*0048*/ 	.byte	0x02, 0x4a
	.zero		1
	.zero		1


	//----- nvinfo : EIATTR_EXIT_INSTR_OFFSETS
	.align		4
        /*004c*/ 	.byte	0x04, 0x1c
        /*004e*/ 	.short	(.L_51 - .L_50)


	//   ....[0]....
.L_50:
        /*0050*/ 	.word	0x00000070


	//   ....[1]....
        /*0054*/ 	.word	0x000001b0


	//   ....[2]....
        /*0058*/ 	.word	0x00000250


	//----- nvinfo : EIATTR_CBANK_PARAM_SIZE
	.align		4
.L_51:
        /*005c*/ 	.byte	0x03, 0x19
        /*005e*/ 	.short	0x0014


	//----- nvinfo : EIATTR_PARAM_CBANK
	.align		4
        /*0060*/ 	.byte	0x04, 0x0a
        /*0062*/ 	.short	(.L_53 - .L_52)
	.align		4
.L_52:
        /*0064*/ 	.word	index@(.nv.constant0._Z9k_stencilPiS_i)
        /*0068*/ 	.short	0x0380
        /*006a*/ 	.short	0x0014


	//----- nvinfo : EIATTR_SW_WAR
	.align		4
.L_53:
        /*006c*/ 	.byte	0x04, 0x36
        /*006e*/ 	.short	(.L_55 - .L_54)
.L_54:
        /*0070*/ 	.word	0x00000008
.L_55:


//--------------------- .nv.info._Z19one_stencil_with_rcPiS_i --------------------------
	.section	.nv.info._Z19one_stencil_with_rcPiS_i,"",@"SHT_CUDA_INFO"
	.sectionflags	@""
	.align	4


	//----- nvinfo : EIATTR_CUDA_API_VERSION
	.align		4
        /*0000*/ 	.byte	0x04, 0x37
        /*0002*/ 	.short	(.L_57 - .L_56)
.L_56:
        /*0004*/ 	.word	0x00000082


	//----- nvinfo : EIATTR_KPARAM_INFO
	.align		4
.L_57:
        /*0008*/ 	.byte	0x04, 0x17
        /*000a*/ 	.short	(.L_59 - .L_58)
.L_58:
        /*000c*/ 	.word	0x00000000
        /*0010*/ 	.short	0x0002
        /*0012*/ 	.short	0x0010
        /*0014*/ 	.byte	0x00, 0xf0, 0x11, 0x00


	//----- nvinfo : EIATTR_KPARAM_INFO
	.align		4
.L_59:
        /*0018*/ 	.byte	0x04, 0x17
        /*001a*/ 	.short	(.L_61 - .L_60)
.L_60:
        /*001c*/ 	.word	0x00000000
        /*0020*/ 	.short	0x0001
        /*0022*/ 	.short	0x0008
        /*0024*/ 	.byte	0x00, 0xf5, 0x21, 0x00


	//----- nvinfo : EIATTR_KPARAM_INFO
	.align		4
.L_61:
        /*0028*/ 	.byte	0x04, 0x17
        /*002a*/ 	.short	(.L_63 - .L_62)
.L_62:
        /*002c*/ 	.word	0x00000000
        /*0030*/ 	.short	0x0000
        /*0032*/ 	.short	0x0000
        /*0034*/ 	.byte	0x00, 0xf5, 0x21, 0x00


	//----- nvinfo : EIATTR_SPARSE_MMA_MASK
	.align		4
.L_63:
        /*0038*/ 	.byte	0x03, 0x50
        /*003a*/ 	.short	0x0000


	//----- nvinfo : EIATTR_MAXREG_COUNT
	.align		4
        /*003c*/ 	.byte	0x03, 0x1b
        /*003e*/ 	.short	0x00ff


	//----- nvinfo : EIATTR_MERCURY_ISA_VERSION
	.align		4
        /*0040*/ 	.byte	0x03, 0x5f
        /*0042*/ 	.short	0x0101


	//----- nvinfo : EIATTR_COOP_GROUP_MASK_REGIDS
	.align		4
        /*0044*/ 	.byte	0x04, 0x29
        /*0046*/ 	.short	(.L_65 - .L_64)


	//   ....[0]....
.L_64:
        /*0048*/ 	.word	0x05000006


	//   ....[1]....
        /*004c*/ 	.word	0x05000006


	//   ....[2]....
        /*0050*/ 	.word	0x05000006


	//----- nvinfo : EIATTR_COOP_GROUP_INSTR_OFFSETS
	.align		4
.L_65:
        /*0054*/ 	.byte	0x04, 0x28
        /*0056*/ 	.short	(.L_67 - .L_66)


	//   ....[0]....
.L_66:
        /*0058*/ 	.word	0x000001c0


	//   ....[1]....
        /*005c*/ 	.word	0x000001f0


	//   ....[2]....
        /*0060*/ 	.word	0x00000200


	//----- nvinfo : EIATTR_VRC_CTA_INIT_COUNT
	.align		4
.L_67:
        /*0064*/ 	.byte	0x02, 0x4a
	.zero		1
	.zero		1


	//----- nvinfo : EIATTR_EXIT_INSTR_OFFSETS
	.align		4
        /*0068*/ 	.byte	0x04, 0x1c
        /*006a*/ 	.short	(.L_69 - .L_68)


	//   ....[0]....
.L_68:
        /*006c*/ 	.word	0x000000a0


	//   ....[1]....
        /*0070*/ 	.word	0x00000210


	//   ....[2]....
        /*0074*/ 	.word	0x00000260


	//----- nvinfo : EIATTR_CBANK_PARAM_SIZE
	.align		4
.L_69:
        /*0078*/ 	.byte	0x03, 0x19
        /*007a*/ 	.short	0x0014


	//----- nvinfo : EIATTR_PARAM_CBANK
	.align		4
        /*007c*/ 	.byte	0x04, 0x0a
        /*007e*/ 	.short	(.L_71 - .L_70)
	.align		4
.L_70:
        /*0080*/ 	.word	index@(.nv.constant0._Z19one_stencil_with_rcPiS_i)
        /*0084*/ 	.short	0x0380
        /*0086*/ 	.short	0x0014


	//----- nvinfo : EIATTR_SW_WAR
	.align		4
.L_71:
        /*0088*/ 	.byte	0x04, 0x36
        /*008a*/ 	.short	(.L_73 - .L_72)
.L_72:
        /*008c*/ 	.word	0x00000008
.L_73:


//--------------------- .nv.info._Z11one_stencilPiS_i --------------------------
	.section	.nv.info._Z11one_stencilPiS_i,"",@"SHT_CUDA_INFO"
	.sectionflags	@""
	.align	4


	//----- nvinfo : EIATTR_CUDA_API_VERSION
	.align		4
        /*0000*/ 	.byte	0x04, 0x37
        /*0002*/ 	.short	(.L_75 - .L_74)
.L_74:
        /*0004*/ 	.word	0x00000082


	//----- nvinfo : EIATTR_KPARAM_INFO
	.align		4
.L_75:
        /*0008*/ 	.byte	0x04, 0x17
        /*000a*/ 	.short	(.L_77 - .L_76)
.L_76:
        /*000c*/ 	.word	0x00000000
        /*0010*/ 	.short	0x0002
        /*0012*/ 	.short	0x0010
        /*0014*/ 	.byte	0x00, 0xf0, 0x11, 0x00


	//----- nvinfo : EIATTR_KPARAM_INFO
	.align		4
.L_77:
        /*0018*/ 	.byte	0x04, 0x17
        /*001a*/ 	.short	(.L_79 - .L_78)
.L_78:
        /*001c*/ 	.word	0x00000000
        /*0020*/ 	.short	0x0001
        /*0022*/ 	.short	0x0008
        /*0024*/ 	.byte	0x00, 0xf5, 0x21, 0x00


	//----- nvinfo : EIATTR_KPARAM_INFO
	.align		4
.L_79:
        /*0028*/ 	.byte	0x04, 0x17
        /*002a*/ 	.short	(.L_81 - .L_80)
.L_80:
        /*002c*/ 	.word	0x00000000
        /*0030*/ 	.short	0x0000
        /*0032*/ 	.short	0x0000
        /*0034*/ 	.byte	0x00, 0xf5, 0x21, 0x00


	//----- nvinfo : EIATTR_SPARSE_MMA_MASK
	.align		4
.L_81:
        /*0038*/ 	.byte	0x03, 0x50
        /*003a*/ 	.short	0x0000


	//----- nvinfo : EIATTR_MAXREG_COUNT
	.align		4
        /*003c*/ 	.byte	0x03, 0x1b
        /*003e*/ 	.short	0x00ff


	//----- nvinfo : EIATTR_NUM_BARRIERS
	.align		4
        /*0040*/ 	.byte	0x02, 0x4c
        /*0042*/ 	.byte	0x01
	.zero		1


	//----- nvinfo : EIATTR_MERCURY_ISA_VERSION
	.align		4
        /*0044*/ 	.byte	0x03, 0x5f
        /*0046*/ 	.short	0x0101


	//----- nvinfo : EIATTR_VRC_CTA_INIT_COUNT
	.align		4
        /*0048*/ 	.byte	0x02, 0x4a
	.zero		1
	.zero		1


	//----- nvinfo : EIATTR_EXIT_INSTR_OFFSETS
	.align		4
        /*004c*/ 	.byte	0x04, 0x1c
        /*004e*/ 	.short	(.L_83 - .L_82)


	//   ....[0]....
.L_82:
        /*0050*/ 	.word	0x00000070


	//   ....[1]....
        /*0054*/ 	.word	0x000001b0


	//   ....[2]....
        /*0058*/ 	.word	0x00000230


	//----- nvinfo : EIATTR_CBANK_PARAM_SIZE
	.align		4
.L_83:
        /*005c*/ 	.byte	0x03, 0x19
        /*005e*/ 	.short	0x0014


	//----- nvinfo : EIATTR_PARAM_CBANK
	.align		4
        /*0060*/ 	.byte	0x04, 0x0a
        /*0062*/ 	.short	(.L_85 - .L_84)
	.align		4
.L_84:
        /*0064*/ 	.word	index@(.nv.constant0._Z11one_stencilPiS_i)
        /*0068*/ 	.short	0x0380
        /*006a*/ 	.short	0x0014


	//----- nvinfo : EIATTR_SW_WAR
	.align		4
.L_85:
        /*006c*/ 	.byte	0x04, 0x36
        /*006e*/ 	.short	(.L_87 - .L_86)
.L_86:
        /*0070*/ 	.word	0x00000008
.L_87:


//--------------------- .nv.callgraph             --------------------------
	.section	.nv.callgraph,"",@"SHT_CUDA_CALLGRAPH"
	.align	4
	.sectionentsize	8
	.align		4
        /*0000*/ 	.word	0x00000000
	.align		4
        /*0004*/ 	.word	0xffffffff
	.align		4
        /*0008*/ 	.word	0x00000000
	.align		4
        /*000c*/ 	.word	0xfffffffe
	.align		4
        /*0010*/ 	.word	0x00000000
	.align		4
        /*0014*/ 	.word	0xfffffffd
	.align		4
        /*0018*/ 	.word	0x00000000
	.align		4
        /*001c*/ 	.word	0xfffffffc


//--------------------- .text._Z17k_stencil_with_rcPiS_i --------------------------
	.section	.text._Z17k_stencil_with_rcPiS_i,"ax",@progbits
	.align	128
        .global         _Z17k_stencil_with_rcPiS_i
        .type           _Z17k_stencil_with_rcPiS_i,@function
        .size           _Z17k_stencil_with_rcPiS_i,(.L_x_4 - _Z17k_stencil_with_rcPiS_i)
        .other          _Z17k_stencil_with_rcPiS_i,@"STO_CUDA_ENTRY STV_DEFAULT"
_Z17k_stencil_with_rcPiS_i:
.text._Z17k_stencil_with_rcPiS_i:
[----:B------:R-:W-:Y:S01]  /*0000*/  LDC R1, c[0x0][0x37c] ;  /* 0x0000df00ff017b82 */ /* 0x000fe20000000800 */
[----:B------:R-:W0:Y:S07]  /*0010*/  S2R R12, SR_TID.X ;  /* 0x00000000000c7919 */ /* 0x000e2e0000002100 */
[----:B------:R-:W1:Y:S01]  /*0020*/  S2UR UR4, SR_CTAID.X ;  /* 0x00000000000479c3 */ /* 0x000e620000002500 */
[----:B------:R-:W2:Y:S07]  /*0030*/  LDCU UR5, c[0x0][0x390] ;  /* 0x00007200ff0577ac */ /* 0x000eae0008000800 */
[----:B------:R-:W1:Y:S01]  /*0040*/  LDC R3, c[0x0][0x360] ;  /* 0x0000d800ff037b82 */ /* 0x000e620000000800 */
[----:B0-----:R-:W-:-:S02]  /*0050*/  LOP3.LUT R0, R12, 0x3e0, RZ, 0xc0, !PT ;  /* 0x000003e00c007812 */ /* 0x001fc400078ec0ff */
[----:B------:R-:W-:-:S03]  /*0060*/  LOP3.LUT R4, R12, 0x1f, RZ, 0xc0, !PT ;  /* 0x0000001f0c047812 */ /* 0x000fc600078ec0ff */
[----:B-1----:R-:W-:-:S04]  /*0070*/  IMAD R3, R3, UR4, R0 ;  /* 0x0000000403037c24 */ /* 0x002fc8000f8e0200 */
[----:B------:R-:W-:-:S05]  /*0080*/  IMAD.IADD R0, R4, 0x1, R3 ;  /* 0x0000000104007824 */ /* 0x000fca00078e0203 */
[----:B--2---:R-:W-:-:S13]  /*0090*/  ISETP.GE.AND P0, PT, R0, UR5, PT ;  /* 0x0000000500007c0c */ /* 0x004fda000bf06270 */
[----:B------:R-:W-:Y:S05]  /*00a0*/  @P0 EXIT ;  /* 0x000000000000094d */ /* 0x000fea0003800000 */
[----:B------:R-:W0:Y:S01]  /*00b0*/  LDC.64 R2, c[0x0][0x380] ;  /* 0x0000e000ff027b82 */ /* 0x000e220000000a00 */
[----:B------:R-:W1:Y:S01]  /*00c0*/  LDCU.64 UR4, c[0x0][0x358] ;  /* 0x00006b00ff0477ac */ /* 0x000e620008000a00 */
[----:B0-----:R-:W-:-:S05]  /*00d0*/  IMAD.WIDE R2, R0, 0x4, R2 ;  /* 0x0000000400027825 */ /* 0x001fca00078e0202 */
[----:B-1----:R-:W2:Y:S04]  /*00e0*/  LDG.E R5, desc[UR4][R2.64] ;  /* 0x0000000402057981 */ /* 0x002ea8000c1e1900 */
[----:B------:R0:W2:Y:S01]  /*00f0*/  LDG.E R6, desc[UR4][R2.64+0x80] ;  /* 0x0000800402067981 */ /* 0x0000a2000c1e1900 */
[----:B------:R-:W-:Y:S01]  /*0100*/  ISETP.NE.AND P2, PT, R4, RZ, PT ;  /* 0x000000ff0400720c */ /* 0x000fe20003f45270 */
[----:B------:R-:W-:Y:S01]  /*0110*/  VIADD R9, R12, 0x1 ;  /* 0x000000010c097836 */ /* 0x000fe20000000000 */
[C---:B------:R-:W-:Y:S02]  /*0120*/  ISETP.NE.AND P0, PT, R4.reuse, 0x1, PT ;  /* 0x000000010400780c */ /* 0x040fe40003f05270 */
[----:B------:R-:W-:Y:S02]  /*0130*/  ISETP.NE.AND P1, PT, R4, 0x2, PT ;  /* 0x000000020400780c */ /* 0x000fe40003f25270 */
[----:B------:R-:W-:Y:S01]  /*0140*/  LOP3.LUT R10, R9, 0x1f, RZ, 0xc0, !PT ;  /* 0x0000001f090a7812 */ /* 0x000fe200078ec0ff */
[----:B0-----:R-:W-:-:S02]  /*0150*/  VIADD R2, R12, 0x2 ;  /* 0x000000020c027836 */ /* 0x001fc40000000000 */
[----:B------:R-:W-:-:S05]  /*0160*/  VIADD R3, R12, 0x3 ;  /* 0x000000030c037836 */ /* 0x000fca0000000000 */
[----:B------:R-:W-:Y:S02]  /*0170*/  LOP3.LUT R12, R3, 0x1f, RZ, 0xc0, !PT ;  /* 0x0000001f030c7812 */ /* 0x000fe400078ec0ff */
[C---:B--2---:R-:W-:Y:S01]  /*0180*/  SEL R7, R6.reuse, R5, !P2 ;  /* 0x0000000506077207 */ /* 0x044fe20005000000 */
[----:B------:R-:W-:Y:S01]  /*0190*/  IMAD.IADD R5, R6, 0x1, -R5 ;  /* 0x0000000106057824 */ /* 0x000fe200078e0a05 */
[----:B------:R-:W-:Y:S02]  /*01a0*/  ISETP.NE.AND P2, PT, R4, 0x3, PT ;  /* 0x000000030400780c */ /* 0x000fe40003f45270 */
[----:B------:R-:W-:Y:S02]  /*01b0*/  SEL R11, R6, R7, !P1 ;  /* 0x00000007060b7207 */ /* 0x000fe40004800000 */
[----:B------:R-:W-:Y:S02]  /*01c0*/  SEL R8, R5, RZ, !P0 ;  /* 0x000000ff05087207 */ /* 0x000fe40004000000 */
[----:B------:R-:W-:-:S03]  /*01d0*/  VOTE.ANY R6, PT, PT ;  /* 0x0000000000067806 */ /* 0x000fc600038e0100 */
[----:B------:R-:W-:Y:S02]  /*01e0*/  IMAD.IADD R11, R8, 0x1, R11 ;  /* 0x00000001080b7824 */ /* 0x000fe400078e020b */
[----:B------:R-:W-:Y:S01]  /*01f0*/  IMAD.IADD R9, R7, 0x1, R8 ;  /* 0x0000000107097824 */ /* 0x000fe200078e0208 */
[----:B------:R-:W-:Y:S01]  /*0200*/  LOP3.LUT R8, R2, 0x1f, RZ, 0xc0, !PT ;  /* 0x0000001f02087812 */ /* 0x000fe200078ec0ff */
[----:B------:R-:W-:Y:S01]  /*0210*/  SHFL.IDX PT, R4, R7, R4, 0x1f ;  /* 0x00001f0407047589 */ /* 0x000fe200000e0000 */
[----:B------:R-:W-:-:S03]  /*0220*/  SEL R2, R5, RZ, !P2 ;  /* 0x000000ff05027207 */ /* 0x000fc60005000000 */
[----:B------:R-:W-:Y:S02]  /*0230*/  SHFL.IDX PT, R9, R9, R10, 0x1f ;  /* 0x00001f0a09097589 */ /* 0x000fe400000e0000 */
[----:B------:R-:W-:Y:S02]  /*0240*/  IMAD.IADD R13, R11, 0x1, R2 ;  /* 0x000000010b0d7824 */ /* 0x000fe400078e0202 */
[----:B------:R-:W0:Y:S01]  /*0250*/  SHFL.IDX PT, R8, R11, R8, 0x1f ;  /* 0x00001f080b087589 */ /* 0x000e2200000e0000 */
[----:B------:R-:W1:Y:S03]  /*0260*/  LDC.64 R2, c[0x0][0x388] ;  /* 0x0000e200ff027b82 */ /* 0x000e660000000a00 */
[----:B------:R-:W2:Y:S01]  /*0270*/  SHFL.IDX PT, R12, R13, R12, 0x1f ;  /* 0x00001f0c0d0c7589 */ /* 0x000ea200000e0000 */
[----:B0-----:R-:W-:Y:S01]  /*0280*/  IADD3 R5, PT, PT, R8, R9, R4 ;  /* 0x0000000908057210 */ /* 0x001fe20007ffe004 */
[----:B-1----:R-:W-:-:S04]  /*0290*/  IMAD.WIDE R2, R0, 0x4, R2 ;  /* 0x0000000400027825 */ /* 0x002fc800078e0202 */
[----:B--2---:R-:W-:-:S05]  /*02a0*/  IMAD.IADD R5, R5, 0x1, R12 ;  /* 0x0000000105057824 */ /* 0x004fca00078e020c */
[----:B------:R-:W-:Y:S01]  /*02b0*/  STG.E desc[UR4][R2.64], R5 ;  /* 0x0000000502007986 */ /* 0x000fe2000c101904 */
[----:B------:R-:W-:Y:S05]  /*02c0*/  EXIT ;  /* 0x000000000000794d */ /* 0x000fea0003800000 */
.L_x_0:
[----:B------:R-:W-:-:S00]  /*02d0*/  BRA `(.L_x_0) ;  /* 0xfffffffc00fc7947 */ /* 0x000fc0000383ffff */
[----:B------:R-:W-:-:S00]  /*02e0*/  NOP ;  /* 0x0000000000007918 */ /* 0x000fc00000000000 */
        /* <DEDUP_REMOVED lines=9> */
.L_x_4:


//--------------------- .text._Z9k_stencilPiS_i   --------------------------
	.section	.text._Z9k_stencilPiS_i,"ax",@progbits
	.align	128
        .global         _Z9k_stencilPiS_i
        .type           _Z9k_stencilPiS_i,@function
        .size           _Z9k_stencilPiS_i,(.L_x_5 - _Z9k_stencilPiS_i)
        .other          _Z9k_stencilPiS_i,@"STO_CUDA_ENTRY STV_DEFAULT"
_Z9k_stencilPiS_i:
.text._Z9k_stencilPiS_i:
[----:B------:R-:W-:Y:S01]  /*0000*/  LDC R1, c[0x0][0x37c] ;  /* 0x0000df00ff017b82 */ /* 0x000fe20000000800 */
[----:B------:R-:W0:Y:S07]  /*0010*/  S2R R0, SR_TID.X ;  /* 0x0000000000007919 */ /* 0x000e2e0000002100 */
[----:B------:R-:W0:Y:S01]  /*0020*/  S2UR UR4, SR_CTAID.X ;  /* 0x00000000000479c3 */ /* 0x000e220000002500 */
[----:B------:R-:W1:Y:S07]  /*0030*/  LDCU UR8, c[0x0][0x390] ;  /* 0x00007200ff0877ac */ /* 0x000e6e0008000800 */
[----:B------:R-:W0:Y:S02]  /*0040*/  LDC R6, c[0x0][0x360] ;  /* 0x0000d800ff067b82 */ /* 0x000e240000000800 */
[----:B0-----:R-:W-:-:S05]  /*0050*/  IMAD R7, R6, UR4, R0 ;  /* 0x0000000406077c24 */ /* 0x001fca000f8e0200 */
[----:B-1----:R-:W-:-:S13]  /*0060*/  ISETP.GE.AND P0, PT, R7, UR8, PT ;  /* 0x0000000807007c0c */ /* 0x002fda000bf06270 */
[----:B------:R-:W-:Y:S05]  /*0070*/  @P0 EXIT ;  /* 0x000000000000094d */ /* 0x000fea0003800000 */
[----:B------:R-:W0:Y:S01]  /*0080*/  LDC.64 R4, c[0x0][0x380] ;  /* 0x0000e000ff047b82 */ /* 0x000e220000000a00 */
[----:B------:R-:W-:Y:S01]  /*0090*/  IMAD.IADD R9, R7, 0x1, R6 ;  /* 0x0000000107097824 */ /* 0x000fe200078e0206 */
[----:B------:R-:W1:Y:S04]  /*00a0*/  LDCU.64 UR6, c[0x0][0x358] ;  /* 0x00006b00ff0677ac */ /* 0x000e680008000a00 */
[----:B------:R-:W-:-:S04]  /*00b0*/  ISETP.GE.U32.AND P0, PT, R9, UR8, PT ;  /* 0x0000000809007c0c */ /* 0x000fc8000bf06070 */
[----:B------:R-:W-:Y:S01]  /*00c0*/  ISETP.GT.U32.OR P0, PT, R0, 0x2, P0 ;  /* 0x000000020000780c */ /* 0x000fe20000704470 */
[----:B0-----:R-:W-:-:S12]  /*00d0*/  IMAD.WIDE R2, R7, 0x4, R4 ;  /* 0x0000000407027825 */ /* 0x001fd800078e0204 */
[----:B------:R-:W-:Y:S01]  /*00e0*/  @!P0 IMAD.WIDE.U32 R4, R9, 0x4, R4 ;  /* 0x0000000409048825 */ /* 0x000fe200078e0004 */
[----:B-1----:R-:W2:Y:S05]  /*00f0*/  LDG.E R2, desc[UR6][R2.64] ;  /* 0x0000000602027981 */ /* 0x002eaa000c1e1900 */
[----:B------:R-:W3:Y:S01]  /*0100*/  @!P0 LDG.E R4, desc[UR6][R4.64] ;  /* 0x0000000604048981 */ /* 0x000ee2000c1e1900 */
[----:B------:R-:W0:Y:S01]  /*0110*/  S2UR UR5, SR_CgaCtaId ;  /* 0x00000000000579c3 */ /* 0x000e220000008800 */
[----:B------:R-:W-:Y:S02]  /*0120*/  UMOV UR4, 0x400 ;  /* 0x0000040000047882 */ /* 0x000fe40000000000 */
[----:B0-----:R-:W-:-:S02]  /*0130*/  ULEA UR4, UR5, UR4, 0x18 ;  /* 0x0000000405047291 */ /* 0x001fc4000f8ec0ff */
[----:B------:R-:W-:-:S04]  /*0140*/  UIADD3 UR5, UPT, UPT, UR8, -0x3, URZ ;  /* 0xfffffffd08057890 */ /* 0x000fc8000fffe0ff */
[----:B------:R-:W-:Y:S02]  /*0150*/  LEA R9, R0, UR4, 0x2 ;  /* 0x0000000400097c11 */ /* 0x000fe4000f8e10ff */
[----:B------:R-:W-:Y:S02]  /*0160*/  ISETP.GE.AND P1, PT, R7, UR5, PT ;  /* 0x0000000507007c0c */ /* 0x000fe4000bf26270 */
[----:B------:R-:W-:Y:S01]  /*0170*/  @!P0 LEA R11, R6, R9, 0x2 ;  /* 0x00000009060b8211 */ /* 0x000fe200078e10ff */
[----:B--2---:R0:W-:Y:S04]  /*0180*/  STS [R9], R2 ;  /* 0x0000000209007388 */ /* 0x0041e80000000800 */
[----:B---3--:R0:W-:Y:S01]  /*0190*/  @!P0 STS [R11], R4 ;  /* 0x000000040b008388 */ /* 0x0081e20000000800 */
[----:B------:R-:W-:Y:S06]  /*01a0*/  BAR.SYNC.DEFER_BLOCKING 0x0 ;  /* 0x0000000000007b1d */ /* 0x000fec0000010000 */
[----:B------:R-:W-:Y:S05]  /*01b0*/  @P1 EXIT ;  /* 0x000000000000194d */ /* 0x000fea0003800000 */
[----:B------:R-:W-:Y:S01]  /*01c0*/  LDS R0, [R9] ;  /* 0x0000000009007984 */ /* 0x000fe20000000800 */
[----:B0-----:R-:W0:Y:S03]  /*01d0*/  LDC.64 R2, c[0x0][0x388] ;  /* 0x0000e200ff027b82 */ /* 0x001e260000000a00 */
[----:B------:R-:W-:Y:S04]  /*01e0*/  LDS R5, [R9+0x4] ;  /* 0x0000040009057984 */ /* 0x000fe80000000800 */
[----:B------:R-:W1:Y:S04]  /*01f0*/  LDS R4, [R9+0x8] ;  /* 0x0000080009047984 */ /* 0x000e680000000800 */
[----:B------:R-:W2:Y:S01]  /*0200*/  LDS R11, [R9+0xc] ;  /* 0x00000c00090b7984 */ /* 0x000ea20000000800 */
[----:B0-----:R-:W-:Y:S01]  /*0210*/  IMAD.WIDE R2, R7, 0x4, R2 ;  /* 0x0000000407027825 */ /* 0x001fe200078e0202 */
[----:B-1----:R-:W-:-:S05]  /*0220*/  IADD3 R0, PT, PT, R4, R5, R0 ;  /* 0x0000000504007210 */ /* 0x002fca0007ffe000 */
[----:B--2---:R-:W-:-:S05]  /*0230*/  IMAD.IADD R11, R0, 0x1, R11 ;  /* 0x00000001000b7824 */ /* 0x004fca00078e020b */
[----:B------:R-:W-:Y:S01]  /*0240*/  STG.E desc[UR6][R2.64], R11 ;  /* 0x0000000b02007986 */ /* 0x000fe2000c101906 */
[----:B------:R-:W-:Y:S05]  /*0250*/  EXIT ;  /* 0x000000000000794d */ /* 0x000fea0003800000 */
.L_x_1:
        /* <DEDUP_REMOVED lines=10> */
.L_x_5:


//--------------------- .text._Z19one_stencil_with_rcPiS_i --------------------------
	.section	.text._Z19one_stencil_with_rcPiS_i,"ax",@progbits
	.align	128
        .global         _Z19one_stencil_with_rcPiS_i
        .type           _Z19one_stencil_with_rcPiS_i,@function
        .size           _Z19one_stencil_with_rcPiS_i,(.L_x_6 - _Z19one_stencil_with_rcPiS_i)
        .other          _Z19one_stencil_with_rcPiS_i,@"STO_CUDA_ENTRY STV_DEFAULT"
_Z19one_stencil_with_rcPiS_i:
.text._Z19one_stencil_with_rcPiS_i:
[----:B------:R-:W-:Y:S01]  /*0000*/  LDC R1, c[0x0][0x37c] ;  /* 0x0000df00ff017b82 */ /* 0x000fe20000000800 */
[----:B------:R-:W0:Y:S07]  /*0010*/  S2R R9, SR_TID.X ;  /* 0x0000000000097919 */ /* 0x000e2e0000002100 */
[----:B------:R-:W1:Y:S01]  /*0020*/  S2UR UR4, SR_CTAID.X ;  /* 0x00000000000479c3 */ /* 0x000e620000002500 */
[----:B------:R-:W2:Y:S07]  /*0030*/  LDCU UR5, c[0x0][0x390] ;  /* 0x00007200ff0577ac */ /* 0x000eae0008000800 */
[----:B------:R-:W1:Y:S01]  /*0040*/  LDC R3, c[0x0][0x360] ;  /* 0x0000d800ff037b82 */ /* 0x000e620000000800 */
[----:B0-----:R-:W-:-:S05]  /*0050*/  LOP3.LUT R0, R9, 0x3e0, RZ, 0xc0, !PT ;  /* 0x000003e009007812 */ /* 0x001fca00078ec0ff */
[----:B-1----:R-:W-:Y:S01]  /*0060*/  IMAD R3, R3, UR4, R0 ;  /* 0x0000000403037c24 */ /* 0x002fe2000f8e0200 */
[----:B------:R-:W-:-:S05]  /*0070*/  LOP3.LUT R0, R9, 0x1f, RZ, 0xc0, !PT ;  /* 0x0000001f09007812 */ /* 0x000fca00078ec0ff */
[----:B------:R-:W-:-:S05]  /*0080*/  IMAD.IADD R5, R0, 0x1, R3 ;  /* 0x0000000100057824 */ /* 0x000fca00078e0203 */
[----:B--2---:R-:W-:-:S13]  /*0090*/  ISETP.GE.AND P0, PT, R5, UR5, PT ;  /* 0x0000000505007c0c */ /* 0x004fda000bf06270 */
[----:B------:R-:W-:Y:S05]  /*00a0*/  @P0 EXIT ;  /* 0x000000000000094d */ /* 0x000fea0003800000 */
[----:B------:R-:W0:Y:S01]  /*00b0*/  LDC.64 R2, c[0x0][0x380] ;  /* 0x0000e000ff027b82 */ /* 0x000e220000000a00 */
[----:B------:R-:W-:Y:S01]  /*00c0*/  VIADD R6, R5, 0x20 ;  /* 0x0000002005067836 */ /* 0x000fe20000000000 */
[----:B------:R-:W1:Y:S04]  /*00d0*/  LDCU.64 UR6, c[0x0][0x358] ;  /* 0x00006b00ff0677ac */ /* 0x000e680008000a00 */
[----:B------:R-:W-:-:S04]  /*00e0*/  ISETP.GE.AND P0, PT, R6, UR5, PT ;  /* 0x0000000506007c0c */ /* 0x000fc8000bf06270 */
[----:B------:R-:W-:Y:S01]  /*00f0*/  ISETP.GT.U32.OR P0, PT, R0, 0x1, P0 ;  /* 0x000000010000780c */ /* 0x000fe20000704470 */
[----:B0-----:R-:W-:-:S05]  /*0100*/  IMAD.WIDE R2, R5, 0x4, R2 ;  /* 0x0000000405027825 */ /* 0x001fca00078e0202 */
[----:B-1----:R-:W2:Y:S07]  /*0110*/  LDG.E R7, desc[UR6][R2.64] ;  /* 0x0000000602077981 */ /* 0x002eae000c1e1900 */
[----:B------:R-:W3:Y:S01]  /*0120*/  @!P0 LDG.E R4, desc[UR6][R2.64+0x80] ;  /* 0x0000800602048981 */ /* 0x000ee2000c1e1900 */
[----:B------:R-:W-:Y:S01]  /*0130*/  UIADD3 UR4, UPT, UPT, UR5, -0x2, URZ ;  /* 0xfffffffe05047890 */ /* 0x000fe2000fffe0ff */
[C---:B------:R-:W-:Y:S01]  /*0140*/  VIADD R8, R9.reuse, 0x1 ;  /* 0x0000000109087836 */ /* 0x040fe20000000000 */
[C---:B------:R-:W-:Y:S01]  /*0150*/  ISETP.NE.AND P1, PT, R0.reuse, RZ, PT ;  /* 0x000000ff0000720c */ /* 0x040fe20003f25270 */
[----:B------:R-:W-:Y:S01]  /*0160*/  VIADD R9, R9, 0x2 ;  /* 0x0000000209097836 */ /* 0x000fe20000000000 */
[----:B------:R-:W-:-:S02]  /*0170*/  ISETP.GE.U32.AND P0, PT, R0, 0x2, PT ;  /* 0x000000020000780c */ /* 0x000fc40003f06070 */
[----:B------:R-:W-:Y:S02]  /*0180*/  ISETP.GE.AND P2, PT, R5, UR4, PT ;  /* 0x0000000405007c0c */ /* 0x000fe4000bf46270 */
[----:B------:R-:W-:Y:S02]  /*0190*/  LOP3.LUT R10, R9, 0x1f, RZ, 0xc0, !PT ;  /* 0x0000001f090a7812 */ /* 0x000fe400078ec0ff */
[----:B------:R-:W-:Y:S02]  /*01a0*/  VOTE.ANY R6, PT, PT ;  /* 0x0000000000067806 */ /* 0x000fe400038e0100 */
[----:B------:R-:W-:Y:S01]  /*01b0*/  LOP3.LUT R8, R8, 0x1f, RZ, 0xc0, !PT ;  /* 0x0000001f08087812 */ /* 0x000fe200078ec0ff */
[----:B--2---:R0:W1:Y:S01]  /*01c0*/  SHFL.IDX PT, R0, R7, R0, 0x1f ;  /* 0x00001f0007007589 */ /* 0x00406200000e0000 */
[CC--:B---3--:R-:W-:Y:S02]  /*01d0*/  SEL R9, R4.reuse, R7.reuse, !P1 ;  /* 0x0000000704097207 */ /* 0x0c8fe40004800000 */
[----:B------:R-:W-:-:S04]  /*01e0*/  SEL R3, R4, R7, !P0 ;  /* 0x0000000704037207 */ /* 0x000fc80004000000 */
[----:B------:R0:W2:Y:S04]  /*01f0*/  SHFL.IDX PT, R9, R9, R8, 0x1f ;  /* 0x00001f0809097589 */ /* 0x0000a800000e0000 */
[----:B------:R0:W3:Y:S01]  /*0200*/  SHFL.IDX PT, R10, R3, R10, 0x1f ;  /* 0x00001f0a030a7589 */ /* 0x0000e200000e0000 */
[----:B------:R-:W-:Y:S05]  /*0210*/  @P2 EXIT ;  /* 0x000000000000294d */ /* 0x000fea0003800000 */
[----:B0-----:R-:W0:Y:S01]  /*0220*/  LDC.64 R2, c[0x0][0x388] ;  /* 0x0000e200ff027b82 */ /* 0x001e220000000a00 */
[----:B-123--:R-:W-:Y:S01]  /*0230*/  IADD3 R9, PT, PT, R10, R9, R0 ;  /* 0x000000090a097210 */ /* 0x00efe20007ffe000 */
[----:B0-----:R-:W-:-:S05]  /*0240*/  IMAD.WIDE R2, R5, 0x4, R2 ;  /* 0x0000000405027825 */ /* 0x001fca00078e0202 */
[----:B------:R-:W-:Y:S01]  /*0250*/  STG.E desc[UR6][R2.64], R9 ;  /* 0x0000000902007986 */ /* 0x000fe2000c101906 */
[----:B------:R-:W-:Y:S05]  /*0260*/  EXIT ;  /* 0x000000000000794d */ /* 0x000fea0003800000 */
.L_x_2:
        /* <DEDUP_REMOVED lines=9> */
.L_x_6:


//--------------------- .text._Z11one_stencilPiS_i --------------------------
	.section	.text._Z11one_stencilPiS_i,"ax",@progbits
	.align	128
        .global         _Z11one_stencilPiS_i
        .type           _Z11one_stencilPiS_i,@function
        .size           _Z11one_stencilPiS_i,(.L_x_7 - _Z11one_stencilPiS_i)
        .other          _Z11one_stencilPiS_i,@"STO_CUDA_ENTRY STV_DEFAULT"
_Z11one_stencilPiS_i:
.text._Z11one_stencilPiS_i:
        /* <DEDUP_REMOVED lines=22> */
[----:B------:R-:W-:-:S03]  /*0160*/  ISETP.GE.AND P1, PT, R7, UR5, PT ;  /* 0x0000000507007c0c */ /* 0x000fc6000bf26270 */
[----:B------:R-:W-:Y:S01]  /*0170*/  @!P0 IMAD R11, R6, 0x4, R9 ;  /* 0x00000004060b8824 */ /* 0x000fe200078e0209 */
[----:B--2---:R0:W-:Y:S04]  /*0180*/  STS [R9], R2 ;  /* 0x0000000209007388 */ /* 0x0041e80000000800 */
[----:B---3--:R0:W-:Y:S01]  /*0190*/  @!P0 STS [R11], R4 ;  /* 0x000000040b008388 */ /* 0x0081e20000000800 */
[----:B------:R-:W-:Y:S06]  /*01a0*/  BAR.SYNC.DEFER_BLOCKING 0x0 ;  /* 0x0000000000007b1d */ /* 0x000fec0000010000 */
[----:B------:R-:W-:Y:S05]  /*01b0*/  @P1 EXIT ;  /* 0x000000000000194d */ /* 0x000fea0003800000 */
[----:B------:R-:W-:Y:S01]  /*01c0*/  LDS R0, [R9] ;  /* 0x0000000009007984 */ /* 0x000fe20000000800 */
[----:B0-----:R-:W0:Y:S03]  /*01d0*/  LDC.64 R2, c[0x0][0x388] ;  /* 0x0000e200ff027b82 */ /* 0x001e260000000a00 */
[----:B------:R-:W-:Y:S04]  /*01e0*/  LDS R5, [R9+0x4] ;  /* 0x0000040009057984 */ /* 0x000fe80000000800 */
[----:B------:R-:W1:Y:S01]  /*01f0*/  LDS R4, [R9+0x8] ;  /* 0x0000080009047984 */ /* 0x000e620000000800 */
[----:B0-----:R-:W-:Y:S01]  /*0200*/  IMAD.WIDE R2, R7, 0x4, R2 ;  /* 0x0000000407027825 */ /* 0x001fe200078e0202 */
[----:B-1----:R-:W-:-:S05]  /*0210*/  IADD3 R5, PT, PT, R4, R5, R0 ;  /* 0x0000000504057210 */ /* 0x002fca0007ffe000 */
[----:B------:R-:W-:Y:S01]  /*0220*/  STG.E desc[UR6][R2.64], R5 ;  /* 0x0000000502007986 */ /* 0x000fe2000c101906 */
[----:B------:R-:W-:Y:S05]  /*0230*/  EXIT ;  /* 0x000000000000794d */ /* 0x000fea0003800000 */
.L_x_3:
        /* <DEDUP_REMOVED lines=12> */
.L_x_7:


//--------------------- .nv.shared._Z17k_stencil_with_rcPiS_i --------------------------
	.section	.nv.shared._Z17k_stencil_with_rcPiS_i,"aw",@nobits
	.sectionflags	@""
	.align	16
	.zero		1024


//--------------------- .nv.shared.reserved.0     --------------------------
	.section	.nv.shared.reserved.0,"aw",@nobits
	.weak		__nv_reservedSMEM_offset_0_alias
	.size		__nv_reservedSMEM_offset_0_alias, 0, 64
	.other		__nv_reservedSMEM_offset_0_alias,@"STO_CUDA_RESERVED_SHARED STV_DEFAULT"
__nv_reservedSMEM_offset_0_alias:
	.zero		0
	.zero		64


//--------------------- .nv.shared._Z9k_stencilPiS_i --------------------------
	.section	.nv.shared._Z9k_stencilPiS_i,"aw",@nobits
	.sectionflags	@""
	.align	16
	.zero		1024


//--------------------- .nv.shared._Z19one_stencil_with_rcPiS_i --------------------------
	.section	.nv.shared._Z19one_stencil_with_rcPiS_i,"aw",@nobits
	.sectionflags	@""
	.align	16
	.zero		1024


//--------------------- .nv.shared._Z11one_stencilPiS_i --------------------------
	.section	.nv.shared._Z11one_stencilPiS_i,"aw",@nobits
	.sectionflags	@""
	.align	16
	.zero		1024


//--------------------- .nv.constant0._Z17k_stencil_with_rcPiS_i --------------------------
	.section	.nv.constant0._Z17k_stencil_with_rcPiS_i,"a",@progbits
	.sectionflags	@""
	.align	4
.nv.constant0._Z17k_stencil_with_rcPiS_i:
	.zero		916


//--------------------- .nv.constant0._Z9k_stencilPiS_i --------------------------
	.section	.nv.constant0._Z9k_stencilPiS_i,"a",@progbits
	.sectionflags	@""
	.align	4
.nv.constant0._Z9k_stencilPiS_i:
	.zero		916


//--------------------- .nv.constant0._Z19one_stencil_with_rcPiS_i --------------------------
	.section	.nv.constant0._Z19one_stencil_with_rcPiS_i,"a",@progbits
	.sectionflags	@""
	.align	4
.nv.constant0._Z19one_stencil_with_rcPiS_i:
	.zero		916


//--------------------- .nv.constant0._Z11one_stencilPiS_i --------------------------
	.section	.nv.constant0._Z11one_stencilPiS_i,"a",@progbits
	.sectionflags	@""
	.align	4
.nv.constant0._Z11one_stencilPiS_i:
	.zero		916


//--------------------- SYMBOLS --------------------------

	.type		.nv.reservedSmem.offset0,@object
	.size		.nv.reservedSmem.offset0,0x4
	.type		.nv.reservedSmem.cap,@object
	.size		.nv.reservedSmem.cap,0x4
